//
// Generated by NVIDIA NVVM Compiler
//
// Compiler Build ID: CL-36424714
// Cuda compilation tools, release 13.0, V13.0.88
// Based on NVVM 20.0.0
//

.version 9.0
.target sm_100
.address_size 64

	// .globl	_Z7CollectiiPKiS0_S0_PiS1_S1_S1_

.visible .entry _Z7CollectiiPKiS0_S0_PiS1_S1_S1_(
	.param .u32 _Z7CollectiiPKiS0_S0_PiS1_S1_S1__param_0,
	.param .u32 _Z7CollectiiPKiS0_S0_PiS1_S1_S1__param_1,
	.param .u64 .ptr .align 1 _Z7CollectiiPKiS0_S0_PiS1_S1_S1__param_2,
	.param .u64 .ptr .align 1 _Z7CollectiiPKiS0_S0_PiS1_S1_S1__param_3,
	.param .u64 .ptr .align 1 _Z7CollectiiPKiS0_S0_PiS1_S1_S1__param_4,
	.param .u64 .ptr .align 1 _Z7CollectiiPKiS0_S0_PiS1_S1_S1__param_5,
	.param .u64 .ptr .align 1 _Z7CollectiiPKiS0_S0_PiS1_S1_S1__param_6,
	.param .u64 .ptr .align 1 _Z7CollectiiPKiS0_S0_PiS1_S1_S1__param_7,
	.param .u64 .ptr .align 1 _Z7CollectiiPKiS0_S0_PiS1_S1_S1__param_8
)
{
	.reg .pred 	%p<11>;
	.reg .b32 	%r<61>;
	.reg .b64 	%rd<33>;

	ld.param.u32 	%r27, [_Z7CollectiiPKiS0_S0_PiS1_S1_S1__param_0];
	ld.param.u32 	%r28, [_Z7CollectiiPKiS0_S0_PiS1_S1_S1__param_1];
	ld.param.u64 	%rd9, [_Z7CollectiiPKiS0_S0_PiS1_S1_S1__param_2];
	ld.param.u64 	%rd7, [_Z7CollectiiPKiS0_S0_PiS1_S1_S1__param_3];
	ld.param.u64 	%rd8, [_Z7CollectiiPKiS0_S0_PiS1_S1_S1__param_4];
	ld.param.u64 	%rd10, [_Z7CollectiiPKiS0_S0_PiS1_S1_S1__param_5];
	ld.param.u64 	%rd11, [_Z7CollectiiPKiS0_S0_PiS1_S1_S1__param_6];
	ld.param.u64 	%rd12, [_Z7CollectiiPKiS0_S0_PiS1_S1_S1__param_7];
	ld.param.u64 	%rd13, [_Z7CollectiiPKiS0_S0_PiS1_S1_S1__param_8];
	cvta.to.global.u64 	%rd1, %rd11;
	cvta.to.global.u64 	%rd2, %rd10;
	cvta.to.global.u64 	%rd3, %rd9;
	cvta.to.global.u64 	%rd4, %rd12;
	cvta.to.global.u64 	%rd5, %rd13;
	mov.u32 	%r29, %ctaid.x;
	mov.u32 	%r30, %ntid.x;
	mov.u32 	%r31, %tid.x;
	mad.lo.s32 	%r1, %r29, %r30, %r31;
	setp.ne.s32 	%p1, %r28, 0;
	@%p1 bra 	$L__BB0_2;
	ld.global.u32 	%r55, [%rd4];
	bra.uni 	$L__BB0_3;
$L__BB0_2:
	ld.global.u32 	%r55, [%rd5];
$L__BB0_3:
	add.s32 	%r5, %r28, 1;
	mul.wide.s32 	%rd14, %r28, 4;
	add.s64 	%rd15, %rd4, %rd14;
	ld.global.u32 	%r32, [%rd15+4];
	ld.global.u32 	%r6, [%rd15];
	sub.s32 	%r33, %r32, %r6;
	mul.lo.s32 	%r7, %r33, %r55;
	setp.lt.s32 	%p2, %r1, 0;
	mul.lo.s32 	%r35, %r7, %r27;
	setp.ge.s32 	%p3, %r1, %r35;
	or.pred  	%p4, %p2, %p3;
	@%p4 bra 	$L__BB0_17;
	setp.ne.s32 	%p5, %r28, 0;
	div.s32 	%r8, %r1, %r27;
	@%p5 bra 	$L__BB0_6;
	ld.global.u32 	%r56, [%rd4];
	bra.uni 	$L__BB0_7;
$L__BB0_6:
	ld.global.u32 	%r56, [%rd5];
$L__BB0_7:
	setp.ne.s32 	%p6, %r28, 0;
	rem.s32 	%r36, %r8, %r56;
	mul.lo.s32 	%r12, %r36, %r27;
	rem.s32 	%r60, %r1, %r27;
	@%p6 bra 	$L__BB0_9;
	ld.global.u32 	%r57, [%rd4];
	bra.uni 	$L__BB0_10;
$L__BB0_9:
	ld.global.u32 	%r57, [%rd5];
$L__BB0_10:
	mul.lo.s32 	%r37, %r57, %r27;
	div.s32 	%r38, %r1, %r37;
	add.s32 	%r17, %r38, %r6;
	mul.wide.s32 	%rd16, %r8, 4;
	add.s64 	%rd6, %rd3, %rd16;
	ld.global.u32 	%r18, [%rd6];
	setp.lt.s32 	%p7, %r18, 1;
	@%p7 bra 	$L__BB0_17;
	setp.eq.s32 	%p8, %r8, 0;
	@%p8 bra 	$L__BB0_13;
	ld.global.u32 	%r39, [%rd6+-4];
	setp.le.s32 	%p9, %r18, %r39;
	@%p9 bra 	$L__BB0_17;
$L__BB0_13:
	add.s32 	%r40, %r12, %r60;
	mul.wide.s32 	%rd17, %r40, 4;
	add.s64 	%rd18, %rd2, %rd17;
	ld.global.u32 	%r19, [%rd18];
	add.s64 	%rd19, %rd1, %rd17;
	ld.global.u32 	%r58, [%rd19];
	bar.sync 	0;
	setp.eq.s32 	%p10, %r60, %r5;
	@%p10 bra 	$L__BB0_15;
	ld.global.u32 	%r41, [%rd6];
	add.s32 	%r42, %r41, -1;
	mad.lo.s32 	%r43, %r42, %r27, %r60;
	mul.wide.s32 	%rd20, %r43, 4;
	add.s64 	%rd21, %rd2, %rd20;
	st.global.u32 	[%rd21], %r19;
	ld.global.u32 	%r44, [%rd6];
	add.s32 	%r45, %r44, -1;
	mul.lo.s32 	%r59, %r45, %r27;
	bra.uni 	$L__BB0_16;
$L__BB0_15:
	cvta.to.global.u64 	%rd22, %rd7;
	mul.wide.s32 	%rd23, %r17, 4;
	add.s64 	%rd24, %rd22, %rd23;
	ld.global.u32 	%r47, [%rd24];
	ld.global.u32 	%r48, [%rd6];
	add.s32 	%r49, %r48, -1;
	mad.lo.s32 	%r50, %r49, %r27, %r5;
	mul.wide.s32 	%rd25, %r50, 4;
	add.s64 	%rd26, %rd2, %rd25;
	st.global.u32 	[%rd26], %r47;
	cvta.to.global.u64 	%rd27, %rd8;
	add.s64 	%rd28, %rd27, %rd23;
	ld.global.u32 	%r58, [%rd28];
	ld.global.u32 	%r51, [%rd6];
	add.s32 	%r52, %r51, -1;
	mad.lo.s32 	%r59, %r52, %r27, %r28;
	mov.b32 	%r60, 1;
$L__BB0_16:
	add.s32 	%r53, %r60, %r59;
	mul.wide.s32 	%rd29, %r53, 4;
	add.s64 	%rd30, %rd1, %rd29;
	st.global.u32 	[%rd30], %r58;
	mul.wide.s32 	%rd31, %r7, 4;
	add.s64 	%rd32, %rd3, %rd31;
	ld.global.u32 	%r54, [%rd32+-4];
	st.global.u32 	[%rd5], %r54;
$L__BB0_17:
	ret;

}


// ===== COMPILED SASS (sm_100) =====

	.target	sm_100

	.elftype	@"ET_EXEC"


//--------------------- .note.nv.tkinfo           --------------------------
	.section	.note.nv.tkinfo,"",@"SHT_NOTE"
	.sectionflags	@"SHF_NOTE_NV_TKINFO"
	.tkinfo
        /*0018*/ 	.word	0x00000002
        /*0030*/ 	.string	""
        /*0030*/ 	.string	"ptxas"
        /*0030*/ 	.string	"Cuda compilation tools, release 13.0, V13.0.88"
        /*0030*/ 	.string	"Build cuda_13.0.r13.0/compiler.36424714_0"
        /*0030*/ 	.string	"-arch sm_100 -m 64 "



//--------------------- .note.nv.cuinfo           --------------------------
	.section	.note.nv.cuinfo,"",@"SHT_NOTE"
	.sectionflags	@"SHF_NOTE_NV_CUINFO"
        /*0018*/ 	.short	0x0002
        /*001a*/ 	.short	0x0064
        /*001c*/ 	.short	0x0082
	.zero		2


//--------------------- .nv.info                  --------------------------
	.section	.nv.info,"",@"SHT_CUDA_INFO"
	.align	4


	//----- nvinfo : EIATTR_REGCOUNT
	.align		4
        /*0000*/ 	.byte	0x04, 0x2f
        /*0002*/ 	.short	(.L_1 - .L_0)
	.align		4
.L_0:
        /*0004*/ 	.word	index@(_Z7CollectiiPKiS0_S0_PiS1_S1_S1_)
        /*0008*/ 	.word	0x0000001f


	//----- nvinfo : EIATTR_FRAME_SIZE
	.align		4
.L_1:
        /*000c*/ 	.byte	0x04, 0x11
        /*000e*/ 	.short	(.L_3 - .L_2)
	.align		4
.L_2:
        /*0010*/ 	.word	index@(_Z7CollectiiPKiS0_S0_PiS1_S1_S1_)
        /*0014*/ 	.word	0x00000000


	//----- nvinfo : EIATTR_MIN_STACK_SIZE
	.align		4
.L_3:
        /*0018*/ 	.byte	0x04, 0x12
        /*001a*/ 	.short	(.L_5 - .L_4)
	.align		4
.L_4:
        /*001c*/ 	.word	index@(_Z7CollectiiPKiS0_S0_PiS1_S1_S1_)
        /*0020*/ 	.word	0x00000000
.L_5:


//--------------------- .nv.compat                --------------------------
	.section	.nv.compat,"",@"SHT_CUDA_COMPAT_INFO"
	.align	4
        /*0000*/ 	.byte	0x02, 0x09, 0x00, 0x00, 0x02, 0x02, 0x01, 0x00, 0x02, 0x05, 0x05, 0x00, 0x03, 0x07, 0x01, 0x01
        /*0010*/ 	.byte	0x02, 0x03, 0x00, 0x00, 0x02, 0x06, 0x01, 0x00, 0x04, 0x0b, 0x08, 0x00, 0x09, 0x00, 0x00, 0x00
        /*0020*/ 	.byte	0x00, 0x00, 0x00, 0x00


//--------------------- .nv.info._Z7CollectiiPKiS0_S0_PiS1_S1_S1_ --------------------------
	.section	.nv.info._Z7CollectiiPKiS0_S0_PiS1_S1_S1_,"",@"SHT_CUDA_INFO"
	.sectionflags	@""
	.align	4


	//----- nvinfo : EIATTR_CUDA_API_VERSION
	.align		4
        /*0000*/ 	.byte	0x04, 0x37
        /*0002*/ 	.short	(.L_7 - .L_6)
.L_6:
        /*0004*/ 	.word	0x00000082


	//----- nvinfo : EIATTR_KPARAM_INFO
	.align		4
.L_7:
        /*0008*/ 	.byte	0x04, 0x17
        /*000a*/ 	.short	(.L_9 - .L_8)
.L_8:
        /*000c*/ 	.word	0x00000000
        /*0010*/ 	.short	0x0008
        /*0012*/ 	.short	0x0038
        /*0014*/ 	.byte	0x00, 0xf5, 0x21, 0x00


	//----- nvinfo : EIATTR_KPARAM_INFO
	.align		4
.L_9:
        /*0018*/ 	.byte	0x04, 0x17
        /*001a*/ 	.short	(.L_11 - .L_10)
.L_10:
        /*001c*/ 	.word	0x00000000
        /*0020*/ 	.short	0x0007
        /*0022*/ 	.short	0x0030
        /*0024*/ 	.byte	0x00, 0xf5, 0x21, 0x00


	//----- nvinfo : EIATTR_KPARAM_INFO
	.align		4
.L_11:
        /*0028*/ 	.byte	0x04, 0x17
        /*002a*/ 	.short	(.L_13 - .L_12)
.L_12:
        /*002c*/ 	.word	0x00000000
        /*0030*/ 	.short	0x0006
        /*0032*/ 	.short	0x0028
        /*0034*/ 	.byte	0x00, 0xf5, 0x21, 0x00


	//----- nvinfo : EIATTR_KPARAM_INFO
	.align		4
.L_13:
        /*0038*/ 	.byte	0x04, 0x17
        /*003a*/ 	.short	(.L_15 - .L_14)
.L_14:
        /*003c*/ 	.word	0x00000000
        /*0040*/ 	.short	0x0005
        /*0042*/ 	.short	0x0020
        /*0044*/ 	.byte	0x00, 0xf5, 0x21, 0x00


	//----- nvinfo : EIATTR_KPARAM_INFO
	.align		4
.L_15:
        /*0048*/ 	.byte	0x04, 0x17
        /*004a*/ 	.short	(.L_17 - .L_16)
.L_16:
        /*004c*/ 	.word	0x00000000
        /*0050*/ 	.short	0x0004
        /*0052*/ 	.short	0x0018
        /*0054*/ 	.byte	0x00, 0xf5, 0x21, 0x00


	//----- nvinfo : EIATTR_KPARAM_INFO
	.align		4
.L_17:
        /*0058*/ 	.byte	0x04, 0x17
        /*005a*/ 	.short	(.L_19 - .L_18)
.L_18:
        /*005c*/ 	.word	0x00000000
        /*0060*/ 	.short	0x0003
        /*0062*/ 	.short	0x0010
        /*0064*/ 	.byte	0x00, 0xf5, 0x21, 0x00


	//----- nvinfo : EIATTR_KPARAM_INFO
	.align		4
.L_19:
        /*0068*/ 	.byte	0x04, 0x17
        /*006a*/ 	.short	(.L_21 - .L_20)
.L_20:
        /*006c*/ 	.word	0x00000000
        /*0070*/ 	.short	0x0002
        /*0072*/ 	.short	0x0008
        /*0074*/ 	.byte	0x00, 0xf5, 0x21, 0x00


	//----- nvinfo : EIATTR_KPARAM_INFO
	.align		4
.L_21:
        /*0078*/ 	.byte	0x04, 0x17
        /*007a*/ 	.short	(.L_23 - .L_22)
.L_22:
        /*007c*/ 	.word	0x00000000
        /*0080*/ 	.short	0x0001
        /*0082*/ 	.short	0x0004
        /*0084*/ 	.byte	0x00, 0xf0, 0x11, 0x00


	//----- nvinfo : EIATTR_KPARAM_INFO
	.align		4
.L_23:
        /*0088*/ 	.byte	0x04, 0x17
        /*008a*/ 	.short	(.L_25 - .L_24)
.L_24:
        /*008c*/ 	.word	0x00000000
        /*0090*/ 	.short	0x0000
        /*0092*/ 	.short	0x0000
        /*0094*/ 	.byte	0x00, 0xf0, 0x11, 0x00


	//----- nvinfo : EIATTR_SPARSE_MMA_MASK
	.align		4
.L_25:
        /*0098*/ 	.byte	0x03, 0x50
        /*009a*/ 	.short	0x0000


	//----- nvinfo : EIATTR_MAXREG_COUNT
	.align		4
        /*009c*/ 	.byte	0x03, 0x1b
        /*009e*/ 	.short	0x00ff


	//----- nvinfo : EIATTR_NUM_BARRIERS
	.align		4
        /*00a0*/ 	.byte	0x02, 0x4c
        /*00a2*/ 	.byte	0x01
	.zero		1


	//----- nvinfo : EIATTR_MERCURY_ISA_VERSION
	.align		4
        /*00a4*/ 	.byte	0x03, 0x5f
        /*00a6*/ 	.short	0x0101


	//----- nvinfo : EIATTR_VRC_CTA_INIT_COUNT
	.align		4
        /*00a8*/ 	.byte	0x02, 0x4a
	.zero		1
	.zero		1


	//----- nvinfo : EIATTR_EXIT_INSTR_OFFSETS
	.align		4
        /*00ac*/ 	.byte	0x04, 0x1c
        /*00ae*/ 	.short	(.L_27 - .L_26)


	//   ....[0]....
.L_26:
        /*00b0*/ 	.word	0x00000160


	//   ....[1]....
        /*00b4*/ 	.word	0x000004d0


	//   ....[2]....
        /*00b8*/ 	.word	0x00000550


	//   ....[3]....
        /*00bc*/ 	.word	0x00000a10


	//----- nvinfo : EIATTR_CRS_STACK_SIZE
	.align		4
.L_27:
        /*00c0*/ 	.byte	0x04, 0x1e
        /*00c2*/ 	.short	(.L_29 - .L_28)
.L_28:
        /*00c4*/ 	.word	0x00000000


	//----- nvinfo : EIATTR_CBANK_PARAM_SIZE
	.align		4
.L_29:
        /*00c8*/ 	.byte	0x03, 0x19
        /*00ca*/ 	.short	0x0040


	//----- nvinfo : EIATTR_PARAM_CBANK
	.align		4
        /*00cc*/ 	.byte	0x04, 0x0a
        /*00ce*/ 	.short	(.L_31 - .L_30)
	.align		4
.L_30:
        /*00d0*/ 	.word	index@(.nv.constant0._Z7CollectiiPKiS0_S0_PiS1_S1_S1_)
        /*00d4*/ 	.short	0x0380
        /*00d6*/ 	.short	0x0040


	//----- nvinfo : EIATTR_SW_WAR
	.align		4
.L_31:
        /*00d8*/ 	.byte	0x04, 0x36
        /*00da*/ 	.short	(.L_33 - .L_32)
.L_32:
        /*00dc*/ 	.word	0x00000008
.L_33:


//--------------------- .nv.callgraph             --------------------------
	.section	.nv.callgraph,"",@"SHT_CUDA_CALLGRAPH"
	.align	4
	.sectionentsize	8
	.align		4
        /*0000*/ 	.word	0x00000000
	.align		4
        /*0004*/ 	.word	0xffffffff
	.align		4
        /*0008*/ 	.word	0x00000000
	.align		4
        /*000c*/ 	.word	0xfffffffe
	.align		4
        /*0010*/ 	.word	0x00000000
	.align		4
        /*0014*/ 	.word	0xfffffffd
	.align		4
        /*0018*/ 	.word	0x00000000
	.align		4
        /*001c*/ 	.word	0xfffffffc


//--------------------- .text._Z7CollectiiPKiS0_S0_PiS1_S1_S1_ --------------------------
	.section	.text._Z7CollectiiPKiS0_S0_PiS1_S1_S1_,"ax",@progbits
	.align	128
        .global         _Z7CollectiiPKiS0_S0_PiS1_S1_S1_
        .type           _Z7CollectiiPKiS0_S0_PiS1_S1_S1_,@function
        .size           _Z7CollectiiPKiS0_S0_PiS1_S1_S1_,(.L_x_3 - _Z7CollectiiPKiS0_S0_PiS1_S1_S1_)
        .other          _Z7CollectiiPKiS0_S0_PiS1_S1_S1_,@"STO_CUDA_ENTRY STV_DEFAULT"
_Z7CollectiiPKiS0_S0_PiS1_S1_S1_:
.text._Z7CollectiiPKiS0_S0_PiS1_S1_S1_:
[----:B------:R-:W-:Y:S08]  /*0000*/  LDC R1, c[0x0][0x37c] ;  /* 0x0000df00ff017b82 */ /* 0x000ff00000000800 */
[----:B------:R-:W0:Y:S01]  /*0010*/  LDC R0, c[0x0][0x384] ;  /* 0x0000e100ff007b82 */ /* 0x000e220000000800 */
[----:B------:R-:W1:Y:S07]  /*0020*/  LDCU.64 UR4, c[0x0][0x358] ;  /* 0x00006b00ff0477ac */ /* 0x000e6e0008000a00 */
[----:B------:R-:W2:Y:S01]  /*0030*/  LDC.64 R6, c[0x0][0x3b0] ;  /* 0x0000ec00ff067b82 */ /* 0x000ea20000000a00 */
[----:B------:R-:W3:Y:S07]  /*0040*/  S2R R11, SR_TID.X ;  /* 0x00000000000b7919 */ /* 0x000eee0000002100 */
[----:B------:R-:W3:Y:S01]  /*0050*/  S2UR UR6, SR_CTAID.X ;  /* 0x00000000000679c3 */ /* 0x000ee20000002500 */
[----:B0-----:R-:W-:-:S07]  /*0060*/  ISETP.NE.AND P1, PT, R0, RZ, PT ;  /* 0x000000ff0000720c */ /* 0x001fce0003f25270 */
[----:B------:R-:W3:Y:S08]  /*0070*/  LDC R20, c[0x0][0x360] ;  /* 0x0000d800ff147b82 */ /* 0x000ef00000000800 */
[----:B------:R-:W0:Y:S08]  /*0080*/  LDC R15, c[0x0][0x380] ;  /* 0x0000e000ff0f7b82 */ /* 0x000e300000000800 */
[----:B------:R-:W1:Y:S02]  /*0090*/  @!P1 LDC.64 R2, c[0x0][0x3b0] ;  /* 0x0000ec00ff029b82 */ /* 0x000e640000000a00 */
[----:B-1----:R-:W4:Y:S06]  /*00a0*/  @!P1 LDG.E R16, desc[UR4][R2.64] ;  /* 0x0000000402109981 */ /* 0x002f2c000c1e1900 */
[----:B------:R-:W1:Y:S01]  /*00b0*/  @P1 LDC.64 R4, c[0x0][0x3b8] ;  /* 0x0000ee00ff041b82 */ /* 0x000e620000000a00 */
[----:B--2---:R-:W-:-:S05]  /*00c0*/  IMAD.WIDE R6, R0, 0x4, R6 ;  /* 0x0000000400067825 */ /* 0x004fca00078e0206 */
[----:B------:R-:W2:Y:S04]  /*00d0*/  LDG.E R9, desc[UR4][R6.64+0x4] ;  /* 0x0000040406097981 */ /* 0x000ea8000c1e1900 */
[----:B------:R-:W2:Y:S04]  /*00e0*/  LDG.E R14, desc[UR4][R6.64] ;  /* 0x00000004060e7981 */ /* 0x000ea8000c1e1900 */
[----:B-1----:R-:W4:Y:S01]  /*00f0*/  @P1 LDG.E R16, desc[UR4][R4.64] ;  /* 0x0000000404101981 */ /* 0x002f22000c1e1900 */
[----:B---3--:R-:W-:Y:S02]  /*0100*/  IMAD R20, R20, UR6, R11 ;  /* 0x0000000614147c24 */ /* 0x008fe4000f8e020b */
[----:B--2---:R-:W-:-:S04]  /*0110*/  IMAD.IADD R9, R9, 0x1, -R14 ;  /* 0x0000000109097824 */ /* 0x004fc800078e0a0e */
[----:B----4-:R-:W-:-:S04]  /*0120*/  IMAD R16, R9, R16, RZ ;  /* 0x0000001009107224 */ /* 0x010fc800078e02ff */
[----:B0-----:R-:W-:-:S05]  /*0130*/  IMAD R3, R16, R15, RZ ;  /* 0x0000000f10037224 */ /* 0x001fca00078e02ff */
[----:B------:R-:W-:-:S04]  /*0140*/  ISETP.GE.AND P0, PT, R20, R3, PT ;  /* 0x000000031400720c */ /* 0x000fc80003f06270 */
[----:B------:R-:W-:-:S13]  /*0150*/  ISETP.LT.OR P0, PT, R20, RZ, P0 ;  /* 0x000000ff1400720c */ /* 0x000fda0000701670 */
[----:B------:R-:W-:Y:S05]  /*0160*/  @P0 EXIT ;  /* 0x000000000000094d */ /* 0x000fea0003800000 */
[----:B------:R-:W0:Y:S02]  /*0170*/  @!P1 LDC.64 R2, c[0x0][0x3b0] ;  /* 0x0000ec00ff029b82 */ /* 0x000e240000000a00 */
[----:B0-----:R0:W2:Y:S01]  /*0180*/  @!P1 LDG.E R10, desc[UR4][R2.64] ;  /* 0x00000004020a9981 */ /* 0x0010a2000c1e1900 */
[----:B------:R-:W-:-:S05]  /*0190*/  IABS R12, R15 ;  /* 0x0000000f000c7213 */ /* 0x000fca0000000000 */
[----:B------:R-:W1:Y:S01]  /*01a0*/  @P1 LDC.64 R4, c[0x0][0x3b8] ;  /* 0x0000ee00ff041b82 */ /* 0x000e620000000a00 */
[----:B------:R-:W3:Y:S08]  /*01b0*/  I2F.RP R8, R12 ;  /* 0x0000000c00087306 */ /* 0x000ef00000209400 */
[----:B---3--:R-:W3:Y:S02]  /*01c0*/  MUFU.RCP R8, R8 ;  /* 0x0000000800087308 */ /* 0x008ee40000001000 */
[----:B---3--:R-:W-:-:S06]  /*01d0*/  VIADD R6, R8, 0xffffffe ;  /* 0x0ffffffe08067836 */ /* 0x008fcc0000000000 */
[----:B------:R3:W0:Y:S01]  /*01e0*/  F2I.FTZ.U32.TRUNC.NTZ R7, R6 ;  /* 0x0000000600077305 */ /* 0x000622000021f000 */
[----:B------:R-:W-:Y:S01]  /*01f0*/  IABS R17, R20 ;  /* 0x0000001400117213 */ /* 0x000fe20000000000 */
[----:B---3--:R-:W-:Y:S01]  /*0200*/  IMAD.MOV.U32 R6, RZ, RZ, RZ ;  /* 0x000000ffff067224 */ /* 0x008fe200078e00ff */
[----:B0-----:R-:W-:-:S05]  /*0210*/  IADD3 R3, PT, PT, RZ, -R7, RZ ;  /* 0x80000007ff037210 */ /* 0x001fca0007ffe0ff */
[----:B------:R-:W-:-:S04]  /*0220*/  IMAD R3, R3, R12, RZ ;  /* 0x0000000c03037224 */ /* 0x000fc800078e02ff */
[----:B------:R-:W-:-:S06]  /*0230*/  IMAD.HI.U32 R2, R7, R3, R6 ;  /* 0x0000000307027227 */ /* 0x000fcc00078e0006 */
[----:B------:R-:W-:Y:S01]  /*0240*/  IMAD.HI.U32 R7, R2, R17, RZ ;  /* 0x0000001102077227 */ /* 0x000fe200078e00ff */
[----:B------:R-:W0:Y:S03]  /*0250*/  @!P1 LDC.64 R18, c[0x0][0x3b0] ;  /* 0x0000ec00ff129b82 */ /* 0x000e260000000a00 */
[----:B------:R-:W-:-:S04]  /*0260*/  IMAD.MOV R11, RZ, RZ, -R7 ;  /* 0x000000ffff0b7224 */ /* 0x000fc800078e0a07 */
[C---:B------:R-:W-:Y:S01]  /*0270*/  IMAD R11, R12.reuse, R11, R17 ;  /* 0x0000000b0c0b7224 */ /* 0x040fe200078e0211 */
[----:B------:R-:W3:Y:S04]  /*0280*/  LDC.64 R2, c[0x0][0x388] ;  /* 0x0000e200ff027b82 */ /* 0x000ee80000000a00 */
[----:B------:R-:W-:Y:S02]  /*0290*/  ISETP.GT.U32.AND P2, PT, R12, R11, PT ;  /* 0x0000000b0c00720c */ /* 0x000fe40003f44070 */
[----:B------:R-:W-:Y:S01]  /*02a0*/  LOP3.LUT R13, RZ, R15, RZ, 0x33, !PT ;  /* 0x0000000fff0d7212 */ /* 0x000fe200078e33ff */
[----:B0-----:R-:W5:Y:S10]  /*02b0*/  @!P1 LDG.E R18, desc[UR4][R18.64] ;  /* 0x0000000412129981 */ /* 0x001f74000c1e1900 */
[----:B------:R-:W-:-:S04]  /*02c0*/  @!P2 IADD3 R11, PT, PT, R11, -R12, RZ ;  /* 0x8000000c0b0ba210 */ /* 0x000fc80007ffe0ff */
[----:B------:R-:W-:Y:S01]  /*02d0*/  ISETP.GE.U32.AND P0, PT, R11, R12, PT ;  /* 0x0000000c0b00720c */ /* 0x000fe20003f06070 */
[----:B------:R-:W-:-:S12]  /*02e0*/  @!P2 VIADD R7, R7, 0x1 ;  /* 0x000000010707a836 */ /* 0x000fd80000000000 */
[----:B------:R-:W-:Y:S01]  /*02f0*/  @P0 VIADD R7, R7, 0x1 ;  /* 0x0000000107070836 */ /* 0x000fe20000000000 */
[----:B------:R-:W-:Y:S01]  /*0300*/  ISETP.NE.AND P0, PT, R15, RZ, PT ;  /* 0x000000ff0f00720c */ /* 0x000fe20003f05270 */
[----:B-1----:R0:W2:Y:S02]  /*0310*/  @P1 LDG.E R10, desc[UR4][R4.64] ;  /* 0x00000004040a1981 */ /* 0x0020a4000c1e1900 */
[----:B0-----:R-:W-:-:S04]  /*0320*/  LOP3.LUT R4, R20, R15, RZ, 0x3c, !PT ;  /* 0x0000000f14047212 */ /* 0x001fc800078e3cff */
[----:B------:R-:W-:-:S13]  /*0330*/  ISETP.GE.AND P3, PT, R4, RZ, PT ;  /* 0x000000ff0400720c */ /* 0x000fda0003f66270 */
[----:B------:R-:W-:-:S04]  /*0340*/  @!P3 IADD3 R7, PT, PT, -R7, RZ, RZ ;  /* 0x000000ff0707b210 */ /* 0x000fc80007ffe1ff */
[----:B------:R-:W-:-:S05]  /*0350*/  SEL R21, R13, R7, !P0 ;  /* 0x000000070d157207 */ /* 0x000fca0004000000 */
[----:B---3--:R-:W-:-:S05]  /*0360*/  IMAD.WIDE R8, R21, 0x4, R2 ;  /* 0x0000000415087825 */ /* 0x008fca00078e0202 */
[----:B------:R-:W3:Y:S01]  /*0370*/  LDG.E R19, desc[UR4][R8.64] ;  /* 0x0000000408137981 */ /* 0x000ee2000c1e1900 */
[----:B------:R-:W0:Y:S03]  /*0380*/  @P1 LDC.64 R4, c[0x0][0x3b8] ;  /* 0x0000ee00ff041b82 */ /* 0x000e260000000a00 */
[----:B0-----:R0:W5:Y:S02]  /*0390*/  @P1 LDG.E R18, desc[UR4][R4.64] ;  /* 0x0000000404121981 */ /* 0x001164000c1e1900 */
[----:B0-----:R-:W-:Y:S02]  /*03a0*/  IABS R4, R21 ;  /* 0x0000001500047213 */ /* 0x001fe40000000000 */
[----:B--2---:R-:W-:-:S04]  /*03b0*/  IABS R22, R10 ;  /* 0x0000000a00167213 */ /* 0x004fc80000000000 */
[----:B------:R-:W0:Y:S08]  /*03c0*/  I2F.RP R23, R22 ;  /* 0x0000001600177306 */ /* 0x000e300000209400 */
[----:B0-----:R-:W0:Y:S02]  /*03d0*/  MUFU.RCP R23, R23 ;  /* 0x0000001700177308 */ /* 0x001e240000001000 */
[----:B0-----:R-:W-:-:S06]  /*03e0*/  VIADD R6, R23, 0xffffffe ;  /* 0x0ffffffe17067836 */ /* 0x001fcc0000000000 */
[----:B------:R0:W1:Y:S01]  /*03f0*/  F2I.FTZ.U32.TRUNC.NTZ R7, R6 ;  /* 0x0000000600077305 */ /* 0x000062000021f000 */
[----:B------:R-:W-:Y:S01]  /*0400*/  IABS R24, R10 ;  /* 0x0000000a00187213 */ /* 0x000fe20000000000 */
[----:B0-----:R-:W-:Y:S01]  /*0410*/  IMAD.MOV.U32 R6, RZ, RZ, RZ ;  /* 0x000000ffff067224 */ /* 0x001fe200078e00ff */
[----:B-1----:R-:W-:-:S05]  /*0420*/  IADD3 R25, PT, PT, RZ, -R7, RZ ;  /* 0x80000007ff197210 */ /* 0x002fca0007ffe0ff */
[----:B------:R-:W-:-:S04]  /*0430*/  IMAD R25, R25, R22, RZ ;  /* 0x0000001619197224 */ /* 0x000fc800078e02ff */
[----:B------:R-:W-:Y:S01]  /*0440*/  IMAD.HI.U32 R7, R7, R25, R6 ;  /* 0x0000001907077227 */ /* 0x000fe200078e0006 */
[----:B------:R-:W-:-:S05]  /*0450*/  IADD3 R23, PT, PT, RZ, -R24, RZ ;  /* 0x80000018ff177210 */ /* 0x000fca0007ffe0ff */
[----:B------:R-:W-:-:S04]  /*0460*/  IMAD.HI.U32 R7, R7, R4, RZ ;  /* 0x0000000407077227 */ /* 0x000fc800078e00ff */
[----:B------:R-:W-:Y:S01]  /*0470*/  IMAD R23, R7, R23, R4 ;  /* 0x0000001707177224 */ /* 0x000fe200078e0204 */
[----:B---3--:R-:W-:-:S04]  /*0480*/  ISETP.GE.AND P2, PT, R19, 0x1, PT ;  /* 0x000000011300780c */ /* 0x008fc80003f46270 */
[----:B------:R-:W-:-:S13]  /*0490*/  ISETP.GT.U32.AND P1, PT, R22, R23, PT ;  /* 0x000000171600720c */ /* 0x000fda0003f24070 */
[----:B------:R-:W-:Y:S01]  /*04a0*/  @!P1 IMAD.IADD R23, R23, 0x1, -R22 ;  /* 0x0000000117179824 */ /* 0x000fe200078e0a16 */
[----:B------:R-:W-:-:S04]  /*04b0*/  ISETP.GE.AND P1, PT, R21, RZ, PT ;  /* 0x000000ff1500720c */ /* 0x000fc80003f26270 */
[----:B------:R-:W-:Y:S01]  /*04c0*/  ISETP.GT.U32.AND P3, PT, R22, R23, PT ;  /* 0x000000171600720c */ /* 0x000fe20003f64070 */
[----:B------:R-:W-:-:S12]  /*04d0*/  @!P2 EXIT ;  /* 0x000000000000a94d */ /* 0x000fd80003800000 */
[----:B------:R-:W-:Y:S01]  /*04e0*/  ISETP.NE.AND P4, PT, R21, RZ, PT ;  /* 0x000000ff1500720c */ /* 0x000fe20003f85270 */
[----:B------:R-:W-:Y:S01]  /*04f0*/  BSSY.RECONVERGENT B0, `(.L_x_0) ;  /* 0x0000007000007945 */ /* 0x000fe20003800200 */
[----:B------:R-:W-:Y:S02]  /*0500*/  ISETP.GE.AND P2, PT, R20, RZ, PT ;  /* 0x000000ff1400720c */ /* 0x000fe40003f46270 */
[----:B------:R-:W-:-:S09]  /*0510*/  @!P3 IADD3 R23, PT, PT, R23, -R22, RZ ;  /* 0x800000161717b210 */ /* 0x000fd20007ffe0ff */
[----:B------:R-:W-:Y:S05]  /*0520*/  @!P4 BRA `(.L_x_1) ;  /* 0x00000000000cc947 */ /* 0x000fea0003800000 */
[----:B------:R-:W2:Y:S02]  /*0530*/  LDG.E R4, desc[UR4][R8.64+-0x4] ;  /* 0xfffffc0408047981 */ /* 0x000ea4000c1e1900 */
[----:B--2---:R-:W-:-:S13]  /*0540*/  ISETP.GT.AND P3, PT, R19, R4, PT ;  /* 0x000000041300720c */ /* 0x004fda0003f64270 */
[----:B------:R-:W-:Y:S05]  /*0550*/  @!P3 EXIT ;  /* 0x000000000000b94d */ /* 0x000fea0003800000 */
.L_x_1:
[----:B------:R-:W-:Y:S05]  /*0560*/  BSYNC.RECONVERGENT B0 ;  /* 0x0000000000007941 */ /* 0x000fea0003800200 */
.L_x_0:
[----:B------:R-:W0:Y:S01]  /*0570*/  LDC.64 R6, c[0x0][0x3a0] ;  /* 0x0000e800ff067b82 */ /* 0x000e220000000a00 */
[-C--:B------:R-:W-:Y:S01]  /*0580*/  ISETP.GT.U32.AND P4, PT, R12, R11.reuse, PT ;  /* 0x0000000b0c00720c */ /* 0x080fe20003f84070 */
[----:B------:R-:W-:Y:S01]  /*0590*/  IMAD.IADD R12, R11, 0x1, -R12 ;  /* 0x000000010b0c7824 */ /* 0x000fe200078e0a0c */
[----:B------:R-:W-:Y:S01]  /*05a0*/  ISETP.NE.AND P3, PT, R10, RZ, PT ;  /* 0x000000ff0a00720c */ /* 0x000fe20003f65270 */
[----:B------:R-:W-:Y:S01]  /*05b0*/  @!P1 IMAD.MOV R23, RZ, RZ, -R23 ;  /* 0x000000ffff179224 */ /* 0x000fe200078e0a17 */
[----:B------:R-:W-:Y:S02]  /*05c0*/  IADD3 R21, PT, PT, R0, 0x1, RZ ;  /* 0x0000000100157810 */ /* 0x000fe40007ffe0ff */
[----:B------:R-:W-:Y:S01]  /*05d0*/  SEL R12, R12, R11, !P4 ;  /* 0x0000000b0c0c7207 */ /* 0x000fe20006000000 */
[----:B------:R-:W1:Y:S03]  /*05e0*/  LDC.64 R4, c[0x0][0x3a8] ;  /* 0x0000ea00ff047b82 */ /* 0x000e660000000a00 */
[----:B------:R-:W-:-:S04]  /*05f0*/  @!P2 IADD3 R12, PT, PT, -R12, RZ, RZ ;  /* 0x000000ff0c0ca210 */ /* 0x000fc80007ffe1ff */
[----:B------:R-:W-:Y:S02]  /*0600*/  SEL R22, R13, R12, !P0 ;  /* 0x0000000c0d167207 */ /* 0x000fe40004000000 */
[----:B------:R-:W-:Y:S02]  /*0610*/  @!P3 LOP3.LUT R23, RZ, R10, RZ, 0x33, !PT ;  /* 0x0000000aff17b212 */ /* 0x000fe400078e33ff */
[----:B------:R-:W-:-:S03]  /*0620*/  ISETP.NE.AND P3, PT, R22, R21, PT ;  /* 0x000000151600720c */ /* 0x000fc60003f65270 */
[----:B------:R-:W-:-:S04]  /*0630*/  IMAD R13, R23, R15, R22 ;  /* 0x0000000f170d7224 */ /* 0x000fc800078e0216 */
[----:B0-----:R-:W-:-:S05]  /*0640*/  IMAD.WIDE R10, R13, 0x4, R6 ;  /* 0x000000040d0a7825 */ /* 0x001fca00078e0206 */
[----:B------:R0:W2:Y:S01]  /*0650*/  LDG.E R25, desc[UR4][R10.64] ;  /* 0x000000040a197981 */ /* 0x0000a2000c1e1900 */
[----:B-1----:R-:W-:-:S05]  /*0660*/  IMAD.WIDE R12, R13, 0x4, R4 ;  /* 0x000000040d0c7825 */ /* 0x002fca00078e0204 */
[----:B------:R1:W3:Y:S01]  /*0670*/  LDG.E R23, desc[UR4][R12.64] ;  /* 0x000000040c177981 */ /* 0x0002e2000c1e1900 */
[----:B------:R-:W-:Y:S06]  /*0680*/  BAR.SYNC.DEFER_BLOCKING 0x0 ;  /* 0x0000000000007b1d */ /* 0x000fec0000010000 */
[----:B------:R-:W4:Y:S01]  /*0690*/  @P3 LDG.E R24, desc[UR4][R8.64] ;  /* 0x0000000408183981 */ /* 0x000f22000c1e1900 */
[----:B-----5:R-:W-:-:S05]  /*06a0*/  IMAD R27, R18, R15, RZ ;  /* 0x0000000f121b7224 */ /* 0x020fca00078e02ff */
[----:B------:R-:W-:-:S04]  /*06b0*/  IABS R26, R27 ;  /* 0x0000001b001a7213 */ /* 0x000fc80000000000 */
[----:B------:R-:W0:Y:S08]  /*06c0*/  I2F.RP R28, R26 ;  /* 0x0000001a001c7306 */ /* 0x000e300000209400 */
[----:B0-----:R-:W0:Y:S02]  /*06d0*/  MUFU.RCP R28, R28 ;  /* 0x0000001c001c7308 */ /* 0x001e240000001000 */
[----:B0-----:R-:W-:-:S06]  /*06e0*/  VIADD R18, R28, 0xffffffe ;  /* 0x0ffffffe1c127836 */ /* 0x001fcc0000000000 */
[----:B------:R0:W1:Y:S02]  /*06f0*/  F2I.FTZ.U32.TRUNC.NTZ R19, R18 ;  /* 0x0000001200137305 */ /* 0x000064000021f000 */
[----:B0-----:R-:W-:Y:S01]  /*0700*/  IMAD.MOV.U32 R18, RZ, RZ, RZ ;  /* 0x000000ffff127224 */ /* 0x001fe200078e00ff */
[----:B-1----:R-:W-:-:S05]  /*0710*/  IADD3 R11, PT, PT, RZ, -R19, RZ ;  /* 0x80000013ff0b7210 */ /* 0x002fca0007ffe0ff */
[----:B------:R-:W-:-:S04]  /*0720*/  IMAD R11, R11, R26, RZ ;  /* 0x0000001a0b0b7224 */ /* 0x000fc800078e02ff */
[----:B------:R-:W-:Y:S01]  /*0730*/  IMAD.HI.U32 R10, R19, R11, R18 ;  /* 0x0000000b130a7227 */ /* 0x000fe200078e0012 */
[----:B------:R-:W-:-:S04]  /*0740*/  IABS R11, R27 ;  /* 0x0000001b000b7213 */ /* 0x000fc80000000000 */
[----:B------:R-:W-:Y:S01]  /*0750*/  IADD3 R11, PT, PT, RZ, -R11, RZ ;  /* 0x8000000bff0b7210 */ /* 0x000fe20007ffe0ff */
[----:B------:R-:W-:-:S04]  /*0760*/  IMAD.HI.U32 R12, R10, R17, RZ ;  /* 0x000000110a0c7227 */ /* 0x000fc800078e00ff */
[----:B------:R-:W-:Y:S01]  /*0770*/  IMAD R17, R12, R11, R17 ;  /* 0x0000000b0c117224 */ /* 0x000fe200078e0211 */
[----:B------:R-:W-:Y:S01]  /*0780*/  LOP3.LUT R20, R20, R27, RZ, 0x3c, !PT ;  /* 0x0000001b14147212 */ /* 0x000fe200078e3cff */
[----:B------:R-:W0:Y:S03]  /*0790*/  LDC.64 R10, c[0x0][0x390] ;  /* 0x0000e400ff0a7b82 */ /* 0x000e260000000a00 */
[----:B------:R-:W-:-:S13]  /*07a0*/  ISETP.GT.U32.AND P1, PT, R26, R17, PT ;  /* 0x000000111a00720c */ /* 0x000fda0003f24070 */
[----:B------:R-:W-:-:S05]  /*07b0*/  @!P1 IMAD.IADD R17, R17, 0x1, -R26 ;  /* 0x0000000111119824 */ /* 0x000fca00078e0a1a */
[----:B------:R-:W-:Y:S02]  /*07c0*/  ISETP.GE.U32.AND P0, PT, R17, R26, PT ;  /* 0x0000001a1100720c */ /* 0x000fe40003f06070 */
[----:B------:R-:W-:Y:S02]  /*07d0*/  @!P1 IADD3 R12, PT, PT, R12, 0x1, RZ ;  /* 0x000000010c0c9810 */ /* 0x000fe40007ffe0ff */
[----:B------:R-:W-:Y:S02]  /*07e0*/  ISETP.GE.AND P2, PT, R20, RZ, PT ;  /* 0x000000ff1400720c */ /* 0x000fe40003f46270 */
[----:B------:R-:W-:-:S07]  /*07f0*/  ISETP.NE.AND P1, PT, R27, RZ, PT ;  /* 0x000000ff1b00720c */ /* 0x000fce0003f25270 */
[----:B------:R-:W-:-:S04]  /*0800*/  @P0 VIADD R12, R12, 0x1 ;  /* 0x000000010c0c0836 */ /* 0x000fc80000000000 */
[----:B------:R-:W-:-:S05]  /*0810*/  IMAD.MOV.U32 R17, RZ, RZ, R12 ;  /* 0x000000ffff117224 */ /* 0x000fca00078e000c */
[----:B------:R-:W-:Y:S02]  /*0820*/  @!P2 IADD3 R17, PT, PT, -R17, RZ, RZ ;  /* 0x000000ff1111a210 */ /* 0x000fe40007ffe1ff */
[----:B------:R-:W-:-:S05]  /*0830*/  @!P1 LOP3.LUT R17, RZ, R27, RZ, 0x33, !PT ;  /* 0x0000001bff119212 */ /* 0x000fca00078e33ff */
[----:B------:R-:W-:-:S04]  /*0840*/  IMAD.IADD R17, R14, 0x1, R17 ;  /* 0x000000010e117824 */ /* 0x000fc800078e0211 */
[----:B0-----:R-:W-:Y:S02]  /*0850*/  @!P3 IMAD.WIDE R18, R17, 0x4, R10 ;  /* 0x000000041112b825 */ /* 0x001fe400078e020a */
[----:B------:R-:W0:Y:S01]  /*0860*/  LDC.64 R10, c[0x0][0x398] ;  /* 0x0000e600ff0a7b82 */ /* 0x000e220000000a00 */
[----:B----4-:R-:W-:-:S05]  /*0870*/  @P3 IADD3 R24, PT, PT, R24, -0x1, RZ ;  /* 0xffffffff18183810 */ /* 0x010fca0007ffe0ff */
[----:B------:R-:W-:-:S04]  /*0880*/  @P3 IMAD R13, R24, R15, R22 ;  /* 0x0000000f180d3224 */ /* 0x000fc800078e0216 */
[----:B------:R-:W-:-:S05]  /*0890*/  @P3 IMAD.WIDE R12, R13, 0x4, R6 ;  /* 0x000000040d0c3825 */ /* 0x000fca00078e0206 */
[----:B--2---:R1:W-:Y:S04]  /*08a0*/  @P3 STG.E desc[UR4][R12.64], R25 ;  /* 0x000000190c003986 */ /* 0x0043e8000c101904 */
[----:B------:R-:W2:Y:S04]  /*08b0*/  @!P3 LDG.E R20, desc[UR4][R8.64] ;  /* 0x000000040814b981 */ /* 0x000ea8000c1e1900 */
[----:B------:R-:W4:Y:S04]  /*08c0*/  @!P3 LDG.E R19, desc[UR4][R18.64] ;  /* 0x000000041213b981 */ /* 0x000f28000c1e1900 */
[----:B------:R-:W3:Y:S01]  /*08d0*/  @P3 LDG.E R14, desc[UR4][R8.64] ;  /* 0x00000004080e3981 */ /* 0x000ee2000c1e1900 */
[----:B0-----:R-:W-:Y:S01]  /*08e0*/  @!P3 IMAD.WIDE R10, R17, 0x4, R10 ;  /* 0x00000004110ab825 */ /* 0x001fe200078e020a */
[----:B--2---:R-:W-:-:S05]  /*08f0*/  @!P3 IADD3 R20, PT, PT, R20, -0x1, RZ ;  /* 0xffffffff1414b810 */ /* 0x004fca0007ffe0ff */
[----:B------:R-:W-:-:S04]  /*0900*/  @!P3 IMAD R21, R20, R15, R21 ;  /* 0x0000000f1415b224 */ /* 0x000fc800078e0215 */
[----:B------:R-:W-:-:S05]  /*0910*/  @!P3 IMAD.WIDE R6, R21, 0x4, R6 ;  /* 0x000000041506b825 */ /* 0x000fca00078e0206 */
[----:B----4-:R0:W-:Y:S04]  /*0920*/  @!P3 STG.E desc[UR4][R6.64], R19 ;  /* 0x000000130600b986 */ /* 0x0101e8000c101904 */
[----:B------:R-:W2:Y:S04]  /*0930*/  @!P3 LDG.E R12, desc[UR4][R8.64] ;  /* 0x00000004080cb981 */ /* 0x000ea8000c1e1900 */
[----:B---3--:R-:W3:Y:S01]  /*0940*/  @!P3 LDG.E R23, desc[UR4][R10.64] ;  /* 0x000000040a17b981 */ /* 0x008ee2000c1e1900 */
[----:B------:R-:W-:Y:S02]  /*0950*/  @P3 VIADD R14, R14, 0xffffffff ;  /* 0xffffffff0e0e3836 */ /* 0x000fe40000000000 */
[----:B------:R-:W-:-:S02]  /*0960*/  @!P3 IMAD.MOV.U32 R22, RZ, RZ, 0x1 ;  /* 0x00000001ff16b424 */ /* 0x000fc400078e00ff */
[----:B-1----:R-:W-:Y:S02]  /*0970*/  @P3 IMAD R13, R14, R15, RZ ;  /* 0x0000000f0e0d3224 */ /* 0x002fe400078e02ff */
[----:B------:R-:W-:Y:S01]  /*0980*/  IMAD.WIDE R2, R16, 0x4, R2 ;  /* 0x0000000410027825 */ /* 0x000fe200078e0202 */
[----:B--2---:R-:W-:-:S05]  /*0990*/  @!P3 IADD3 R12, PT, PT, R12, -0x1, RZ ;  /* 0xffffffff0c0cb810 */ /* 0x004fca0007ffe0ff */
[----:B------:R-:W-:-:S05]  /*09a0*/  @!P3 IMAD R13, R12, R15, R0 ;  /* 0x0000000f0c0db224 */ /* 0x000fca00078e0200 */
[----:B------:R-:W-:-:S05]  /*09b0*/  IADD3 R13, PT, PT, R13, R22, RZ ;  /* 0x000000160d0d7210 */ /* 0x000fca0007ffe0ff */
[----:B------:R-:W-:-:S05]  /*09c0*/  IMAD.WIDE R4, R13, 0x4, R4 ;  /* 0x000000040d047825 */ /* 0x000fca00078e0204 */
[----:B---3--:R-:W-:Y:S04]  /*09d0*/  STG.E desc[UR4][R4.64], R23 ;  /* 0x0000001704007986 */ /* 0x008fe8000c101904 */
[----:B------:R-:W2:Y:S01]  /*09e0*/  LDG.E R3, desc[UR4][R2.64+-0x4] ;  /* 0xfffffc0402037981 */ /* 0x000ea2000c1e1900 */
[----:B0-----:R-:W2:Y:S03]  /*09f0*/  LDC.64 R6, c[0x0][0x3b8] ;  /* 0x0000ee00ff067b82 */ /* 0x001ea60000000a00 */
[----:B--2---:R-:W-:Y:S01]  /*0a00*/  STG.E desc[UR4][R6.64], R3 ;  /* 0x0000000306007986 */ /* 0x004fe2000c101904 */
[----:B------:R-:W-:Y:S05]  /*0a10*/  EXIT ;  /* 0x000000000000794d */ /* 0x000fea0003800000 */
.L_x_2:
[----:B------:R-:W-:-:S00]  /*0a20*/  BRA `(.L_x_2) ;  /* 0xfffffffc00fc7947 */ /* 0x000fc0000383ffff */
[----:B------:R-:W-:-:S00]  /*0a30*/  NOP ;  /* 0x0000000000007918 */ /* 0x000fc00000000000 */
        /* <DEDUP_REMOVED lines=12> */
.L_x_3:


//--------------------- .nv.shared.reserved.0     --------------------------
	.section	.nv.shared.reserved.0,"aw",@nobits
	.weak		__nv_reservedSMEM_offset_0_alias
	.size		__nv_reservedSMEM_offset_0_alias, 0, 64
	.other		__nv_reservedSMEM_offset_0_alias,@"STO_CUDA_RESERVED_SHARED STV_DEFAULT"
__nv_reservedSMEM_offset_0_alias:
	.zero		0
	.zero		64


//--------------------- .nv.constant0._Z7CollectiiPKiS0_S0_PiS1_S1_S1_ --------------------------
	.section	.nv.constant0._Z7CollectiiPKiS0_S0_PiS1_S1_S1_,"a",@progbits
	.sectionflags	@""
	.align	4
.nv.constant0._Z7CollectiiPKiS0_S0_PiS1_S1_S1_:
	.zero		960


//--------------------- SYMBOLS --------------------------

	.type		.nv.reservedSmem.offset0,@object
	.size		.nv.reservedSmem.offset0,0x4
